//
// Generated by NVIDIA NVVM Compiler
//
// Compiler Build ID: CL-36424714
// Cuda compilation tools, release 13.0, V13.0.88
// Based on NVVM 20.0.0
//

.version 9.0
.target sm_100
.address_size 64

	// .globl	_Z10vector_addPfS_S_ii

.visible .entry _Z10vector_addPfS_S_ii(
	.param .u64 .ptr .align 1 _Z10vector_addPfS_S_ii_param_0,
	.param .u64 .ptr .align 1 _Z10vector_addPfS_S_ii_param_1,
	.param .u64 .ptr .align 1 _Z10vector_addPfS_S_ii_param_2,
	.param .u32 _Z10vector_addPfS_S_ii_param_3,
	.param .u32 _Z10vector_addPfS_S_ii_param_4
)
{
	.reg .pred 	%p<12>;
	.reg .b32 	%r<38>;
	.reg .b32 	%f<99>;
	.reg .b64 	%rd<31>;

	ld.param.u64 	%rd11, [_Z10vector_addPfS_S_ii_param_0];
	ld.param.u64 	%rd12, [_Z10vector_addPfS_S_ii_param_1];
	ld.param.u64 	%rd13, [_Z10vector_addPfS_S_ii_param_2];
	ld.param.u32 	%r24, [_Z10vector_addPfS_S_ii_param_3];
	ld.param.u32 	%r23, [_Z10vector_addPfS_S_ii_param_4];
	cvta.to.global.u64 	%rd1, %rd12;
	cvta.to.global.u64 	%rd2, %rd13;
	mov.u32 	%r25, %tid.x;
	mov.u32 	%r26, %ctaid.x;
	mov.u32 	%r27, %ntid.x;
	mad.lo.s32 	%r1, %r26, %r27, %r25;
	setp.ge.s32 	%p1, %r1, %r24;
	setp.lt.s32 	%p2, %r23, 1;
	or.pred  	%p3, %p1, %p2;
	@%p3 bra 	$L__BB0_13;
	cvta.to.global.u64 	%rd14, %rd11;
	mul.lo.s32 	%r2, %r23, %r1;
	mul.wide.s32 	%rd15, %r1, 4;
	add.s64 	%rd3, %rd14, %rd15;
	ld.global.f32 	%f95, [%rd3];
	and.b32  	%r3, %r23, 15;
	setp.lt.u32 	%p4, %r23, 16;
	mov.b32 	%r34, 0;
	@%p4 bra 	$L__BB0_4;
	and.b32  	%r34, %r23, 2147483632;
	neg.s32 	%r32, %r34;
	add.s64 	%rd29, %rd2, 32;
	add.s64 	%rd5, %rd1, 32;
	mov.u32 	%r31, %r2;
$L__BB0_3:
	.pragma "nounroll";
	mul.wide.s32 	%rd16, %r31, 4;
	add.s64 	%rd17, %rd5, %rd16;
	ld.global.f32 	%f11, [%rd29+-32];
	ld.global.f32 	%f12, [%rd17+-32];
	fma.rn.f32 	%f13, %f11, %f12, %f95;
	st.global.f32 	[%rd3], %f13;
	ld.global.f32 	%f14, [%rd29+-28];
	ld.global.f32 	%f15, [%rd17+-28];
	fma.rn.f32 	%f16, %f14, %f15, %f13;
	st.global.f32 	[%rd3], %f16;
	ld.global.f32 	%f17, [%rd29+-24];
	ld.global.f32 	%f18, [%rd17+-24];
	fma.rn.f32 	%f19, %f17, %f18, %f16;
	st.global.f32 	[%rd3], %f19;
	ld.global.f32 	%f20, [%rd29+-20];
	ld.global.f32 	%f21, [%rd17+-20];
	fma.rn.f32 	%f22, %f20, %f21, %f19;
	st.global.f32 	[%rd3], %f22;
	ld.global.f32 	%f23, [%rd29+-16];
	ld.global.f32 	%f24, [%rd17+-16];
	fma.rn.f32 	%f25, %f23, %f24, %f22;
	st.global.f32 	[%rd3], %f25;
	ld.global.f32 	%f26, [%rd29+-12];
	ld.global.f32 	%f27, [%rd17+-12];
	fma.rn.f32 	%f28, %f26, %f27, %f25;
	st.global.f32 	[%rd3], %f28;
	ld.global.f32 	%f29, [%rd29+-8];
	ld.global.f32 	%f30, [%rd17+-8];
	fma.rn.f32 	%f31, %f29, %f30, %f28;
	st.global.f32 	[%rd3], %f31;
	ld.global.f32 	%f32, [%rd29+-4];
	ld.global.f32 	%f33, [%rd17+-4];
	fma.rn.f32 	%f34, %f32, %f33, %f31;
	st.global.f32 	[%rd3], %f34;
	ld.global.f32 	%f35, [%rd29];
	ld.global.f32 	%f36, [%rd17];
	fma.rn.f32 	%f37, %f35, %f36, %f34;
	st.global.f32 	[%rd3], %f37;
	ld.global.f32 	%f38, [%rd29+4];
	ld.global.f32 	%f39, [%rd17+4];
	fma.rn.f32 	%f40, %f38, %f39, %f37;
	st.global.f32 	[%rd3], %f40;
	ld.global.f32 	%f41, [%rd29+8];
	ld.global.f32 	%f42, [%rd17+8];
	fma.rn.f32 	%f43, %f41, %f42, %f40;
	st.global.f32 	[%rd3], %f43;
	ld.global.f32 	%f44, [%rd29+12];
	ld.global.f32 	%f45, [%rd17+12];
	fma.rn.f32 	%f46, %f44, %f45, %f43;
	st.global.f32 	[%rd3], %f46;
	ld.global.f32 	%f47, [%rd29+16];
	ld.global.f32 	%f48, [%rd17+16];
	fma.rn.f32 	%f49, %f47, %f48, %f46;
	st.global.f32 	[%rd3], %f49;
	ld.global.f32 	%f50, [%rd29+20];
	ld.global.f32 	%f51, [%rd17+20];
	fma.rn.f32 	%f52, %f50, %f51, %f49;
	st.global.f32 	[%rd3], %f52;
	ld.global.f32 	%f53, [%rd29+24];
	ld.global.f32 	%f54, [%rd17+24];
	fma.rn.f32 	%f55, %f53, %f54, %f52;
	st.global.f32 	[%rd3], %f55;
	ld.global.f32 	%f56, [%rd29+28];
	ld.global.f32 	%f57, [%rd17+28];
	fma.rn.f32 	%f95, %f56, %f57, %f55;
	st.global.f32 	[%rd3], %f95;
	add.s32 	%r32, %r32, 16;
	add.s64 	%rd29, %rd29, 64;
	add.s32 	%r31, %r31, 16;
	setp.ne.s32 	%p5, %r32, 0;
	@%p5 bra 	$L__BB0_3;
$L__BB0_4:
	setp.eq.s32 	%p6, %r3, 0;
	@%p6 bra 	$L__BB0_13;
	and.b32  	%r11, %r23, 7;
	setp.lt.u32 	%p7, %r3, 8;
	@%p7 bra 	$L__BB0_7;
	mul.wide.u32 	%rd18, %r34, 4;
	add.s64 	%rd19, %rd2, %rd18;
	ld.global.f32 	%f58, [%rd19];
	add.s32 	%r29, %r34, %r2;
	mul.wide.s32 	%rd20, %r29, 4;
	add.s64 	%rd21, %rd1, %rd20;
	ld.global.f32 	%f59, [%rd21];
	fma.rn.f32 	%f60, %f58, %f59, %f95;
	st.global.f32 	[%rd3], %f60;
	ld.global.f32 	%f61, [%rd19+4];
	ld.global.f32 	%f62, [%rd21+4];
	fma.rn.f32 	%f63, %f61, %f62, %f60;
	st.global.f32 	[%rd3], %f63;
	ld.global.f32 	%f64, [%rd19+8];
	ld.global.f32 	%f65, [%rd21+8];
	fma.rn.f32 	%f66, %f64, %f65, %f63;
	st.global.f32 	[%rd3], %f66;
	ld.global.f32 	%f67, [%rd19+12];
	ld.global.f32 	%f68, [%rd21+12];
	fma.rn.f32 	%f69, %f67, %f68, %f66;
	st.global.f32 	[%rd3], %f69;
	ld.global.f32 	%f70, [%rd19+16];
	ld.global.f32 	%f71, [%rd21+16];
	fma.rn.f32 	%f72, %f70, %f71, %f69;
	st.global.f32 	[%rd3], %f72;
	ld.global.f32 	%f73, [%rd19+20];
	ld.global.f32 	%f74, [%rd21+20];
	fma.rn.f32 	%f75, %f73, %f74, %f72;
	st.global.f32 	[%rd3], %f75;
	ld.global.f32 	%f76, [%rd19+24];
	ld.global.f32 	%f77, [%rd21+24];
	fma.rn.f32 	%f78, %f76, %f77, %f75;
	st.global.f32 	[%rd3], %f78;
	ld.global.f32 	%f79, [%rd19+28];
	ld.global.f32 	%f80, [%rd21+28];
	fma.rn.f32 	%f95, %f79, %f80, %f78;
	st.global.f32 	[%rd3], %f95;
	add.s32 	%r34, %r34, 8;
$L__BB0_7:
	setp.eq.s32 	%p8, %r11, 0;
	@%p8 bra 	$L__BB0_13;
	and.b32  	%r14, %r23, 3;
	setp.lt.u32 	%p9, %r11, 4;
	@%p9 bra 	$L__BB0_10;
	mul.wide.u32 	%rd22, %r34, 4;
	add.s64 	%rd23, %rd2, %rd22;
	ld.global.f32 	%f81, [%rd23];
	add.s32 	%r30, %r34, %r2;
	mul.wide.s32 	%rd24, %r30, 4;
	add.s64 	%rd25, %rd1, %rd24;
	ld.global.f32 	%f82, [%rd25];
	fma.rn.f32 	%f83, %f81, %f82, %f95;
	st.global.f32 	[%rd3], %f83;
	ld.global.f32 	%f84, [%rd23+4];
	ld.global.f32 	%f85, [%rd25+4];
	fma.rn.f32 	%f86, %f84, %f85, %f83;
	st.global.f32 	[%rd3], %f86;
	ld.global.f32 	%f87, [%rd23+8];
	ld.global.f32 	%f88, [%rd25+8];
	fma.rn.f32 	%f89, %f87, %f88, %f86;
	st.global.f32 	[%rd3], %f89;
	ld.global.f32 	%f90, [%rd23+12];
	ld.global.f32 	%f91, [%rd25+12];
	fma.rn.f32 	%f95, %f90, %f91, %f89;
	st.global.f32 	[%rd3], %f95;
	add.s32 	%r34, %r34, 4;
$L__BB0_10:
	setp.eq.s32 	%p10, %r14, 0;
	@%p10 bra 	$L__BB0_13;
	add.s32 	%r37, %r34, %r2;
	mul.wide.u32 	%rd26, %r34, 4;
	add.s64 	%rd30, %rd2, %rd26;
	neg.s32 	%r36, %r14;
$L__BB0_12:
	.pragma "nounroll";
	mul.wide.s32 	%rd27, %r37, 4;
	add.s64 	%rd28, %rd1, %rd27;
	ld.global.f32 	%f92, [%rd30];
	ld.global.f32 	%f93, [%rd28];
	fma.rn.f32 	%f95, %f92, %f93, %f95;
	st.global.f32 	[%rd3], %f95;
	add.s32 	%r37, %r37, 1;
	add.s64 	%rd30, %rd30, 4;
	add.s32 	%r36, %r36, 1;
	setp.ne.s32 	%p11, %r36, 0;
	@%p11 bra 	$L__BB0_12;
$L__BB0_13:
	ret;

}


// ===== COMPILED SASS (sm_100) =====

	.target	sm_100

	.elftype	@"ET_EXEC"


//--------------------- .note.nv.tkinfo           --------------------------
	.section	.note.nv.tkinfo,"",@"SHT_NOTE"
	.sectionflags	@"SHF_NOTE_NV_TKINFO"
	.tkinfo
        /*0018*/ 	.word	0x00000002
        /*0030*/ 	.string	""
        /*0030*/ 	.string	"ptxas"
        /*0030*/ 	.string	"Cuda compilation tools, release 13.0, V13.0.88"
        /*0030*/ 	.string	"Build cuda_13.0.r13.0/compiler.36424714_0"
        /*0030*/ 	.string	"-arch sm_100 -m 64 "



//--------------------- .note.nv.cuinfo           --------------------------
	.section	.note.nv.cuinfo,"",@"SHT_NOTE"
	.sectionflags	@"SHF_NOTE_NV_CUINFO"
        /*0018*/ 	.short	0x0002
        /*001a*/ 	.short	0x0064
        /*001c*/ 	.short	0x0082
	.zero		2


//--------------------- .nv.info                  --------------------------
	.section	.nv.info,"",@"SHT_CUDA_INFO"
	.align	4


	//----- nvinfo : EIATTR_REGCOUNT
	.align		4
        /*0000*/ 	.byte	0x04, 0x2f
        /*0002*/ 	.short	(.L_1 - .L_0)
	.align		4
.L_0:
        /*0004*/ 	.word	index@(_Z10vector_addPfS_S_ii)
        /*0008*/ 	.word	0x00000016


	//----- nvinfo : EIATTR_FRAME_SIZE
	.align		4
.L_1:
        /*000c*/ 	.byte	0x04, 0x11
        /*000e*/ 	.short	(.L_3 - .L_2)
	.align		4
.L_2:
        /*0010*/ 	.word	index@(_Z10vector_addPfS_S_ii)
        /*0014*/ 	.word	0x00000000


	//----- nvinfo : EIATTR_MIN_STACK_SIZE
	.align		4
.L_3:
        /*0018*/ 	.byte	0x04, 0x12
        /*001a*/ 	.short	(.L_5 - .L_4)
	.align		4
.L_4:
        /*001c*/ 	.word	index@(_Z10vector_addPfS_S_ii)
        /*0020*/ 	.word	0x00000000
.L_5:


//--------------------- .nv.compat                --------------------------
	.section	.nv.compat,"",@"SHT_CUDA_COMPAT_INFO"
	.align	4
        /*0000*/ 	.byte	0x02, 0x09, 0x00, 0x00, 0x02, 0x02, 0x01, 0x00, 0x02, 0x05, 0x05, 0x00, 0x03, 0x07, 0x01, 0x01
        /*0010*/ 	.byte	0x02, 0x03, 0x00, 0x00, 0x02, 0x06, 0x01, 0x00, 0x04, 0x0b, 0x08, 0x00, 0x09, 0x00, 0x00, 0x00
        /*0020*/ 	.byte	0x00, 0x00, 0x00, 0x00


//--------------------- .nv.info._Z10vector_addPfS_S_ii --------------------------
	.section	.nv.info._Z10vector_addPfS_S_ii,"",@"SHT_CUDA_INFO"
	.sectionflags	@""
	.align	4


	//----- nvinfo : EIATTR_CUDA_API_VERSION
	.align		4
        /*0000*/ 	.byte	0x04, 0x37
        /*0002*/ 	.short	(.L_7 - .L_6)
.L_6:
        /*0004*/ 	.word	0x00000082


	//----- nvinfo : EIATTR_KPARAM_INFO
	.align		4
.L_7:
        /*0008*/ 	.byte	0x04, 0x17
        /*000a*/ 	.short	(.L_9 - .L_8)
.L_8:
        /*000c*/ 	.word	0x00000000
        /*0010*/ 	.short	0x0004
        /*0012*/ 	.short	0x001c
        /*0014*/ 	.byte	0x00, 0xf0, 0x11, 0x00


	//----- nvinfo : EIATTR_KPARAM_INFO
	.align		4
.L_9:
        /*0018*/ 	.byte	0x04, 0x17
        /*001a*/ 	.short	(.L_11 - .L_10)
.L_10:
        /*001c*/ 	.word	0x00000000
        /*0020*/ 	.short	0x0003
        /*0022*/ 	.short	0x0018
        /*0024*/ 	.byte	0x00, 0xf0, 0x11, 0x00


	//----- nvinfo : EIATTR_KPARAM_INFO
	.align		4
.L_11:
        /*0028*/ 	.byte	0x04, 0x17
        /*002a*/ 	.short	(.L_13 - .L_12)
.L_12:
        /*002c*/ 	.word	0x00000000
        /*0030*/ 	.short	0x0002
        /*0032*/ 	.short	0x0010
        /*0034*/ 	.byte	0x00, 0xf5, 0x21, 0x00


	//----- nvinfo : EIATTR_KPARAM_INFO
	.align		4
.L_13:
        /*0038*/ 	.byte	0x04, 0x17
        /*003a*/ 	.short	(.L_15 - .L_14)
.L_14:
        /*003c*/ 	.word	0x00000000
        /*0040*/ 	.short	0x0001
        /*0042*/ 	.short	0x0008
        /*0044*/ 	.byte	0x00, 0xf5, 0x21, 0x00


	//----- nvinfo : EIATTR_KPARAM_INFO
	.align		4
.L_15:
        /*0048*/ 	.byte	0x04, 0x17
        /*004a*/ 	.short	(.L_17 - .L_16)
.L_16:
        /*004c*/ 	.word	0x00000000
        /*0050*/ 	.short	0x0000
        /*0052*/ 	.short	0x0000
        /*0054*/ 	.byte	0x00, 0xf5, 0x21, 0x00


	//----- nvinfo : EIATTR_SPARSE_MMA_MASK
	.align		4
.L_17:
        /*0058*/ 	.byte	0x03, 0x50
        /*005a*/ 	.short	0x0000


	//----- nvinfo : EIATTR_MAXREG_COUNT
	.align		4
        /*005c*/ 	.byte	0x03, 0x1b
        /*005e*/ 	.short	0x00ff


	//----- nvinfo : EIATTR_MERCURY_ISA_VERSION
	.align		4
        /*0060*/ 	.byte	0x03, 0x5f
        /*0062*/ 	.short	0x0101


	//----- nvinfo : EIATTR_VRC_CTA_INIT_COUNT
	.align		4
        /*0064*/ 	.byte	0x02, 0x4a
	.zero		1
	.zero		1


	//----- nvinfo : EIATTR_EXIT_INSTR_OFFSETS
	.align		4
        /*0068*/ 	.byte	0x04, 0x1c
        /*006a*/ 	.short	(.L_19 - .L_18)


	//   ....[0]....
.L_18:
        /*006c*/ 	.word	0x00000080


	//   ....[1]....
        /*0070*/ 	.word	0x00000690


	//   ....[2]....
        /*0074*/ 	.word	0x00000940


	//   ....[3]....
        /*0078*/ 	.word	0x00000af0


	//   ....[4]....
        /*007c*/ 	.word	0x00000c00


	//----- nvinfo : EIATTR_CBANK_PARAM_SIZE
	.align		4
.L_19:
        /*0080*/ 	.byte	0x03, 0x19
        /*0082*/ 	.short	0x0020


	//----- nvinfo : EIATTR_PARAM_CBANK
	.align		4
        /*0084*/ 	.byte	0x04, 0x0a
        /*0086*/ 	.short	(.L_21 - .L_20)
	.align		4
.L_20:
        /*0088*/ 	.word	index@(.nv.constant0._Z10vector_addPfS_S_ii)
        /*008c*/ 	.short	0x0380
        /*008e*/ 	.short	0x0020


	//----- nvinfo : EIATTR_SW_WAR
	.align		4
.L_21:
        /*0090*/ 	.byte	0x04, 0x36
        /*0092*/ 	.short	(.L_23 - .L_22)
.L_22:
        /*0094*/ 	.word	0x00000008
.L_23:


//--------------------- .nv.callgraph             --------------------------
	.section	.nv.callgraph,"",@"SHT_CUDA_CALLGRAPH"
	.align	4
	.sectionentsize	8
	.align		4
        /*0000*/ 	.word	0x00000000
	.align		4
        /*0004*/ 	.word	0xffffffff
	.align		4
        /*0008*/ 	.word	0x00000000
	.align		4
        /*000c*/ 	.word	0xfffffffe
	.align		4
        /*0010*/ 	.word	0x00000000
	.align		4
        /*0014*/ 	.word	0xfffffffd
	.align		4
        /*0018*/ 	.word	0x00000000
	.align		4
        /*001c*/ 	.word	0xfffffffc


//--------------------- .text._Z10vector_addPfS_S_ii --------------------------
	.section	.text._Z10vector_addPfS_S_ii,"ax",@progbits
	.align	128
        .global         _Z10vector_addPfS_S_ii
        .type           _Z10vector_addPfS_S_ii,@function
        .size           _Z10vector_addPfS_S_ii,(.L_x_6 - _Z10vector_addPfS_S_ii)
        .other          _Z10vector_addPfS_S_ii,@"STO_CUDA_ENTRY STV_DEFAULT"
_Z10vector_addPfS_S_ii:
.text._Z10vector_addPfS_S_ii:
[----:B------:R-:W-:Y:S01]  /*0000*/  LDC R1, c[0x0][0x37c] ;  /* 0x0000df00ff017b82 */ /* 0x000fe20000000800 */
[----:B------:R-:W0:Y:S07]  /*0010*/  S2R R9, SR_TID.X ;  /* 0x0000000000097919 */ /* 0x000e2e0000002100 */
[----:B------:R-:W0:Y:S08]  /*0020*/  S2UR UR4, SR_CTAID.X ;  /* 0x00000000000479c3 */ /* 0x000e300000002500 */
[----:B------:R-:W0:Y:S08]  /*0030*/  LDC R0, c[0x0][0x360] ;  /* 0x0000d800ff007b82 */ /* 0x000e300000000800 */
[----:B------:R-:W1:Y:S01]  /*0040*/  LDC.64 R6, c[0x0][0x398] ;  /* 0x0000e600ff067b82 */ /* 0x000e620000000a00 */
[----:B0-----:R-:W-:Y:S01]  /*0050*/  IMAD R9, R0, UR4, R9 ;  /* 0x0000000400097c24 */ /* 0x001fe2000f8e0209 */
[----:B-1----:R-:W-:-:S04]  /*0060*/  ISETP.GE.AND P0, PT, R7, 0x1, PT ;  /* 0x000000010700780c */ /* 0x002fc80003f06270 */
[----:B------:R-:W-:-:S13]  /*0070*/  ISETP.GE.OR P0, PT, R9, R6, !P0 ;  /* 0x000000060900720c */ /* 0x000fda0004706670 */
[----:B------:R-:W-:Y:S05]  /*0080*/  @P0 EXIT ;  /* 0x000000000000094d */ /* 0x000fea0003800000 */
[----:B------:R-:W0:Y:S01]  /*0090*/  LDC.64 R2, c[0x0][0x380] ;  /* 0x0000e000ff027b82 */ /* 0x000e220000000a00 */
[----:B------:R-:W1:Y:S01]  /*00a0*/  LDCU.64 UR8, c[0x0][0x358] ;  /* 0x00006b00ff0877ac */ /* 0x000e620008000a00 */
[C---:B------:R-:W-:Y:S02]  /*00b0*/  ISETP.GE.U32.AND P1, PT, R7.reuse, 0x10, PT ;  /* 0x000000100700780c */ /* 0x040fe40003f26070 */
[----:B------:R-:W-:Y:S01]  /*00c0*/  LOP3.LUT R4, R7, 0xf, RZ, 0xc0, !PT ;  /* 0x0000000f07047812 */ /* 0x000fe200078ec0ff */
[----:B------:R-:W-:-:S03]  /*00d0*/  HFMA2 R0, -RZ, RZ, 0, 0 ;  /* 0x00000000ff007431 */ /* 0x000fc600000001ff */
[----:B------:R-:W-:Y:S01]  /*00e0*/  ISETP.NE.AND P0, PT, R4, RZ, PT ;  /* 0x000000ff0400720c */ /* 0x000fe20003f05270 */
[----:B0-----:R-:W-:-:S05]  /*00f0*/  IMAD.WIDE R2, R9, 0x4, R2 ;  /* 0x0000000409027825 */ /* 0x001fca00078e0202 */
[----:B-1----:R0:W5:Y:S01]  /*0100*/  LDG.E R5, desc[UR8][R2.64] ;  /* 0x0000000802057981 */ /* 0x002162000c1e1900 */
[----:B------:R-:W-:Y:S01]  /*0110*/  IMAD R9, R9, R7, RZ ;  /* 0x0000000709097224 */ /* 0x000fe200078e02ff */
[----:B------:R-:W-:Y:S06]  /*0120*/  @!P1 BRA `(.L_x_0) ;  /* 0x0000000400589947 */ /* 0x000fec0003800000 */
[----:B------:R-:W1:Y:S01]  /*0130*/  LDCU.64 UR6, c[0x0][0x390] ;  /* 0x00007200ff0677ac */ /* 0x000e620008000a00 */
[----:B------:R-:W-:Y:S02]  /*0140*/  LOP3.LUT R0, R7, 0x7ffffff0, RZ, 0xc0, !PT ;  /* 0x7ffffff007007812 */ /* 0x000fe400078ec0ff */
[----:B------:R-:W-:Y:S01]  /*0150*/  MOV R8, R9 ;  /* 0x0000000900087202 */ /* 0x000fe20000000f00 */
[----:B------:R-:W2:Y:S01]  /*0160*/  LDCU.64 UR4, c[0x0][0x388] ;  /* 0x00007100ff0477ac */ /* 0x000ea20008000a00 */
[----:B------:R-:W-:Y:S01]  /*0170*/  IADD3 R6, PT, PT, -R0, RZ, RZ ;  /* 0x000000ff00067210 */ /* 0x000fe20007ffe1ff */
[----:B-1----:R-:W-:-:S04]  /*0180*/  UIADD3 UR6, UP0, UPT, UR6, 0x20, URZ ;  /* 0x0000002006067890 */ /* 0x002fc8000ff1e0ff */
[----:B------:R-:W-:Y:S02]  /*0190*/  UIADD3.X UR7, UPT, UPT, URZ, UR7, URZ, UP0, !UPT ;  /* 0x00000007ff077290 */ /* 0x000fe400087fe4ff */
[----:B--2---:R-:W-:Y:S01]  /*01a0*/  UIADD3 UR4, UP1, UPT, UR4, 0x20, URZ ;  /* 0x0000002004047890 */ /* 0x004fe2000ff3e0ff */
[----:B------:R-:W-:-:S03]  /*01b0*/  MOV R14, UR6 ;  /* 0x00000006000e7c02 */ /* 0x000fc60008000f00 */
[----:B------:R-:W-:Y:S01]  /*01c0*/  MOV R15, UR7 ;  /* 0x00000007000f7c02 */ /* 0x000fe20008000f00 */
[----:B------:R-:W-:-:S12]  /*01d0*/  UIADD3.X UR5, UPT, UPT, URZ, UR5, URZ, UP1, !UPT ;  /* 0x00000005ff057290 */ /* 0x000fd80008ffe4ff */
.L_x_1:
[----:B------:R-:W-:Y:S02]  /*01e0*/  MOV R12, UR4 ;  /* 0x00000004000c7c02 */ /* 0x000fe40008000f00 */
[----:B------:R-:W-:Y:S02]  /*01f0*/  MOV R13, UR5 ;  /* 0x00000005000d7c02 */ /* 0x000fe40008000f00 */
[----:B------:R-:W-:Y:S02]  /*0200*/  MOV R10, R14 ;  /* 0x0000000e000a7202 */ /* 0x000fe40000000f00 */
[----:B------:R-:W-:Y:S01]  /*0210*/  MOV R11, R15 ;  /* 0x0000000f000b7202 */ /* 0x000fe20000000f00 */
[----:B------:R-:W-:-:S04]  /*0220*/  IMAD.WIDE R12, R8, 0x4, R12 ;  /* 0x00000004080c7825 */ /* 0x000fc800078e020c */
[----:B------:R-:W2:Y:S04]  /*0230*/  LDG.E R14, desc[UR8][R10.64+-0x20] ;  /* 0xffffe0080a0e7981 */ /* 0x000ea8000c1e1900 */
[----:B------:R-:W2:Y:S02]  /*0240*/  LDG.E R15, desc[UR8][R12.64+-0x20] ;  /* 0xffffe0080c0f7981 */ /* 0x000ea4000c1e1900 */
[----:B--2--5:R-:W-:-:S05]  /*0250*/  FFMA R15, R14, R15, R5 ;  /* 0x0000000f0e0f7223 */ /* 0x024fca0000000005 */
[----:B------:R1:W-:Y:S04]  /*0260*/  STG.E desc[UR8][R2.64], R15 ;  /* 0x0000000f02007986 */ /* 0x0003e8000c101908 */
[----:B------:R-:W2:Y:S04]  /*0270*/  LDG.E R14, desc[UR8][R10.64+-0x1c] ;  /* 0xffffe4080a0e7981 */ /* 0x000ea8000c1e1900 */
[----:B----4-:R-:W2:Y:S02]  /*0280*/  LDG.E R5, desc[UR8][R12.64+-0x1c] ;  /* 0xffffe4080c057981 */ /* 0x010ea4000c1e1900 */
[----:B--2---:R-:W-:-:S05]  /*0290*/  FFMA R5, R14, R5, R15 ;  /* 0x000000050e057223 */ /* 0x004fca000000000f */
[----:B------:R2:W-:Y:S04]  /*02a0*/  STG.E desc[UR8][R2.64], R5 ;  /* 0x0000000502007986 */ /* 0x0005e8000c101908 */
[----:B------:R-:W3:Y:S04]  /*02b0*/  LDG.E R14, desc[UR8][R10.64+-0x18] ;  /* 0xffffe8080a0e7981 */ /* 0x000ee8000c1e1900 */
[----:B------:R-:W3:Y:S02]  /*02c0*/  LDG.E R16, desc[UR8][R12.64+-0x18] ;  /* 0xffffe8080c107981 */ /* 0x000ee4000c1e1900 */
[----:B---3--:R-:W-:-:S05]  /*02d0*/  FFMA R17, R14, R16, R5 ;  /* 0x000000100e117223 */ /* 0x008fca0000000005 */
[----:B------:R3:W-:Y:S04]  /*02e0*/  STG.E desc[UR8][R2.64], R17 ;  /* 0x0000001102007986 */ /* 0x0007e8000c101908 */
[----:B------:R-:W1:Y:S04]  /*02f0*/  LDG.E R14, desc[UR8][R10.64+-0x14] ;  /* 0xffffec080a0e7981 */ /* 0x000e68000c1e1900 */
[----:B------:R-:W1:Y:S02]  /*0300*/  LDG.E R16, desc[UR8][R12.64+-0x14] ;  /* 0xffffec080c107981 */ /* 0x000e64000c1e1900 */
[----:B-1----:R-:W-:-:S05]  /*0310*/  FFMA R15, R14, R16, R17 ;  /* 0x000000100e0f7223 */ /* 0x002fca0000000011 */
[----:B------:R1:W-:Y:S04]  /*0320*/  STG.E desc[UR8][R2.64], R15 ;  /* 0x0000000f02007986 */ /* 0x0003e8000c101908 */
[----:B------:R-:W2:Y:S04]  /*0330*/  LDG.E R14, desc[UR8][R10.64+-0x10] ;  /* 0xfffff0080a0e7981 */ /* 0x000ea8000c1e1900 */
[----:B------:R-:W2:Y:S02]  /*0340*/  LDG.E R16, desc[UR8][R12.64+-0x10] ;  /* 0xfffff0080c107981 */ /* 0x000ea4000c1e1900 */
        /* <DEDUP_REMOVED lines=34> */
[----:B------:R-:W4:Y:S04]  /*0570*/  LDG.E R14, desc[UR8][R10.64+0x14] ;  /* 0x000014080a0e7981 */ /* 0x000f28000c1e1900 */
[----:B------:R-:W4:Y:S02]  /*0580*/  LDG.E R16, desc[UR8][R12.64+0x14] ;  /* 0x000014080c107981 */ /* 0x000f24000c1e1900 */
[----:B----4-:R-:W-:-:S05]  /*0590*/  FFMA R19, R14, R16, R15 ;  /* 0x000000100e137223 */ /* 0x010fca000000000f */
[----:B------:R4:W-:Y:S04]  /*05a0*/  STG.E desc[UR8][R2.64], R19 ;  /* 0x0000001302007986 */ /* 0x0009e8000c101908 */
[----:B------:R-:W3:Y:S04]  /*05b0*/  LDG.E R14, desc[UR8][R10.64+0x18] ;  /* 0x000018080a0e7981 */ /* 0x000ee8000c1e1900 */
[----:B--2---:R-:W3:Y:S01]  /*05c0*/  LDG.E R5, desc[UR8][R12.64+0x18] ;  /* 0x000018080c057981 */ /* 0x004ee2000c1e1900 */
[----:B------:R-:W-:Y:S01]  /*05d0*/  IADD3 R6, PT, PT, R6, 0x10, RZ ;  /* 0x0000001006067810 */ /* 0x000fe20007ffe0ff */
[----:B---3--:R-:W-:-:S05]  /*05e0*/  FFMA R17, R14, R5, R19 ;  /* 0x000000050e117223 */ /* 0x008fca0000000013 */
[----:B------:R4:W-:Y:S04]  /*05f0*/  STG.E desc[UR8][R2.64], R17 ;  /* 0x0000001102007986 */ /* 0x0009e8000c101908 */
[----:B------:R-:W2:Y:S04]  /*0600*/  LDG.E R5, desc[UR8][R12.64+0x1c] ;  /* 0x00001c080c057981 */ /* 0x000ea8000c1e1900 */
[----:B------:R-:W2:Y:S01]  /*0610*/  LDG.E R14, desc[UR8][R10.64+0x1c] ;  /* 0x00001c080a0e7981 */ /* 0x000ea2000c1e1900 */
[----:B------:R-:W-:Y:S02]  /*0620*/  ISETP.NE.AND P1, PT, R6, RZ, PT ;  /* 0x000000ff0600720c */ /* 0x000fe40003f25270 */
[----:B------:R-:W-:Y:S01]  /*0630*/  IADD3 R8, PT, PT, R8, 0x10, RZ ;  /* 0x0000001008087810 */ /* 0x000fe20007ffe0ff */
[----:B--2---:R-:W-:Y:S01]  /*0640*/  FFMA R5, R14, R5, R17 ;  /* 0x000000050e057223 */ /* 0x004fe20000000011 */
[----:B------:R-:W-:-:S04]  /*0650*/  IADD3 R14, P2, PT, R10, 0x40, RZ ;  /* 0x000000400a0e7810 */ /* 0x000fc80007f5e0ff */
[----:B------:R4:W-:Y:S01]  /*0660*/  STG.E desc[UR8][R2.64], R5 ;  /* 0x0000000502007986 */ /* 0x0009e2000c101908 */
[----:B-1----:R-:W-:-:S04]  /*0670*/  IADD3.X R15, PT, PT, RZ, R11, RZ, P2, !PT ;  /* 0x0000000bff0f7210 */ /* 0x002fc800017fe4ff */
[----:B------:R-:W-:Y:S05]  /*0680*/  @P1 BRA `(.L_x_1) ;  /* 0xfffffff800d41947 */ /* 0x000fea000383ffff */
.L_x_0:
[----:B------:R-:W-:Y:S05]  /*0690*/  @!P0 EXIT ;  /* 0x000000000000894d */ /* 0x000fea0003800000 */
[----:B------:R-:W-:Y:S02]  /*06a0*/  ISETP.GE.U32.AND P0, PT, R4, 0x8, PT ;  /* 0x000000080400780c */ /* 0x000fe40003f06070 */
[----:B------:R-:W-:-:S04]  /*06b0*/  LOP3.LUT R8, R7, 0x7, RZ, 0xc0, !PT ;  /* 0x0000000707087812 */ /* 0x000fc800078ec0ff */
[----:B------:R-:W-:-:S07]  /*06c0*/  ISETP.NE.AND P1, PT, R8, RZ, PT ;  /* 0x000000ff0800720c */ /* 0x000fce0003f25270 */
[----:B------:R-:W-:Y:S06]  /*06d0*/  @!P0 BRA `(.L_x_2) ;  /* 0x0000000000988947 */ /* 0x000fec0003800000 */
[----:B------:R-:W1:Y:S01]  /*06e0*/  LDC.64 R10, c[0x0][0x388] ;  /* 0x0000e200ff0a7b82 */ /* 0x000e620000000a00 */
[----:B------:R-:W-:-:S07]  /*06f0*/  IADD3 R15, PT, PT, R9, R0, RZ ;  /* 0x00000000090f7210 */ /* 0x000fce0007ffe0ff */
[----:B------:R-:W2:Y:S01]  /*0700*/  LDC.64 R12, c[0x0][0x390] ;  /* 0x0000e400ff0c7b82 */ /* 0x000ea20000000a00 */
[----:B-1----:R-:W-:-:S05]  /*0710*/  IMAD.WIDE R10, R15, 0x4, R10 ;  /* 0x000000040f0a7825 */ /* 0x002fca00078e020a */
[----:B------:R-:W4:Y:S01]  /*0720*/  LDG.E R6, desc[UR8][R10.64] ;  /* 0x000000080a067981 */ /* 0x000f22000c1e1900 */
[----:B--2---:R-:W-:-:S05]  /*0730*/  IMAD.WIDE.U32 R12, R0, 0x4, R12 ;  /* 0x00000004000c7825 */ /* 0x004fca00078e000c */
[----:B------:R-:W4:Y:S02]  /*0740*/  LDG.E R4, desc[UR8][R12.64] ;  /* 0x000000080c047981 */ /* 0x000f24000c1e1900 */
[----:B----45:R-:W-:-:S05]  /*0750*/  FFMA R5, R4, R6, R5 ;  /* 0x0000000604057223 */ /* 0x030fca0000000005 */
        /* <DEDUP_REMOVED lines=21> */
[----:B------:R-:W3:Y:S04]  /*08b0*/  LDG.E R4, desc[UR8][R12.64+0x18] ;  /* 0x000018080c047981 */ /* 0x000ee8000c1e1900 */
[----:B------:R-:W3:Y:S02]  /*08c0*/  LDG.E R6, desc[UR8][R10.64+0x18] ;  /* 0x000018080a067981 */ /* 0x000ee4000c1e1900 */
[----:B---3--:R-:W-:-:S05]  /*08d0*/  FFMA R19, R4, R6, R17 ;  /* 0x0000000604137223 */ /* 0x008fca0000000011 */
[----:B------:R2:W-:Y:S04]  /*08e0*/  STG.E desc[UR8][R2.64], R19 ;  /* 0x0000001302007986 */ /* 0x0005e8000c101908 */
[----:B------:R-:W3:Y:S04]  /*08f0*/  LDG.E R4, desc[UR8][R12.64+0x1c] ;  /* 0x00001c080c047981 */ /* 0x000ee8000c1e1900 */
[----:B-1----:R-:W3:Y:S01]  /*0900*/  LDG.E R5, desc[UR8][R10.64+0x1c] ;  /* 0x00001c080a057981 */ /* 0x002ee2000c1e1900 */
[----:B------:R-:W-:Y:S01]  /*0910*/  IADD3 R0, PT, PT, R0, 0x8, RZ ;  /* 0x0000000800007810 */ /* 0x000fe20007ffe0ff */
[----:B---3--:R-:W-:-:S05]  /*0920*/  FFMA R5, R4, R5, R19 ;  /* 0x0000000504057223 */ /* 0x008fca0000000013 */
[----:B------:R2:W-:Y:S02]  /*0930*/  STG.E desc[UR8][R2.64], R5 ;  /* 0x0000000502007986 */ /* 0x0005e4000c101908 */
.L_x_2:
[----:B------:R-:W-:Y:S05]  /*0940*/  @!P1 EXIT ;  /* 0x000000000000994d */ /* 0x000fea0003800000 */
[----:B------:R-:W-:Y:S02]  /*0950*/  ISETP.GE.U32.AND P0, PT, R8, 0x4, PT ;  /* 0x000000040800780c */ /* 0x000fe40003f06070 */
[----:B------:R-:W-:-:S04]  /*0960*/  LOP3.LUT R4, R7, 0x3, RZ, 0xc0, !PT ;  /* 0x0000000307047812 */ /* 0x000fc800078ec0ff */
[----:B------:R-:W-:-:S07]  /*0970*/  ISETP.NE.AND P1, PT, R4, RZ, PT ;  /* 0x000000ff0400720c */ /* 0x000fce0003f25270 */
[----:B------:R-:W-:Y:S06]  /*0980*/  @!P0 BRA `(.L_x_3) ;  /* 0x0000000000588947 */ /* 0x000fec0003800000 */
[----:B------:R-:W1:Y:S01]  /*0990*/  LDC.64 R6, c[0x0][0x388] ;  /* 0x0000e200ff067b82 */ /* 0x000e620000000a00 */
[----:B------:R-:W-:-:S07]  /*09a0*/  IADD3 R13, PT, PT, R9, R0, RZ ;  /* 0x00000000090d7210 */ /* 0x000fce0007ffe0ff */
[----:B------:R-:W3:Y:S01]  /*09b0*/  LDC.64 R10, c[0x0][0x390] ;  /* 0x0000e400ff0a7b82 */ /* 0x000ee20000000a00 */
[----:B-1----:R-:W-:-:S05]  /*09c0*/  IMAD.WIDE R6, R13, 0x4, R6 ;  /* 0x000000040d067825 */ /* 0x002fca00078e0206 */
[----:B------:R-:W2:Y:S01]  /*09d0*/  LDG.E R12, desc[UR8][R6.64] ;  /* 0x00000008060c7981 */ /* 0x000ea2000c1e1900 */
[----:B---3--:R-:W-:-:S05]  /*09e0*/  IMAD.WIDE.U32 R10, R0, 0x4, R10 ;  /* 0x00000004000a7825 */ /* 0x008fca00078e000a */
[----:B------:R-:W2:Y:S02]  /*09f0*/  LDG.E R8, desc[UR8][R10.64] ;  /* 0x000000080a087981 */ /* 0x000ea4000c1e1900 */
[----:B--2-45:R-:W-:-:S05]  /*0a00*/  FFMA R5, R8, R12, R5 ;  /* 0x0000000c08057223 */ /* 0x034fca0000000005 */
[----:B------:R1:W-:Y:S04]  /*0a10*/  STG.E desc[UR8][R2.64], R5 ;  /* 0x0000000502007986 */ /* 0x0003e8000c101908 */
[----:B------:R-:W2:Y:S04]  /*0a20*/  LDG.E R8, desc[UR8][R10.64+0x4] ;  /* 0x000004080a087981 */ /* 0x000ea8000c1e1900 */
[----:B------:R-:W2:Y:S02]  /*0a30*/  LDG.E R12, desc[UR8][R6.64+0x4] ;  /* 0x00000408060c7981 */ /* 0x000ea4000c1e1900 */
[----:B--2---:R-:W-:-:S05]  /*0a40*/  FFMA R13, R8, R12, R5 ;  /* 0x0000000c080d7223 */ /* 0x004fca0000000005 */
[----:B------:R3:W-:Y:S04]  /*0a50*/  STG.E desc[UR8][R2.64], R13 ;  /* 0x0000000d02007986 */ /* 0x0007e8000c101908 */
[----:B------:R-:W2:Y:S04]  /*0a60*/  LDG.E R8, desc[UR8][R10.64+0x8] ;  /* 0x000008080a087981 */ /* 0x000ea8000c1e1900 */
[----:B------:R-:W2:Y:S02]  /*0a70*/  LDG.E R12, desc[UR8][R6.64+0x8] ;  /* 0x00000808060c7981 */ /* 0x000ea4000c1e1900 */
[----:B--2---:R-:W-:-:S05]  /*0a80*/  FFMA R15, R8, R12, R13 ;  /* 0x0000000c080f7223 */ /* 0x004fca000000000d */
[----:B------:R3:W-:Y:S04]  /*0a90*/  STG.E desc[UR8][R2.64], R15 ;  /* 0x0000000f02007986 */ /* 0x0007e8000c101908 */
[----:B------:R-:W1:Y:S04]  /*0aa0*/  LDG.E R8, desc[UR8][R10.64+0xc] ;  /* 0x00000c080a087981 */ /* 0x000e68000c1e1900 */
[----:B------:R-:W1:Y:S01]  /*0ab0*/  LDG.E R12, desc[UR8][R6.64+0xc] ;  /* 0x00000c08060c7981 */ /* 0x000e62000c1e1900 */
[----:B------:R-:W-:Y:S01]  /*0ac0*/  IADD3 R0, PT, PT, R0, 0x4, RZ ;  /* 0x0000000400007810 */ /* 0x000fe20007ffe0ff */
[----:B-1----:R-:W-:-:S05]  /*0ad0*/  FFMA R5, R8, R12, R15 ;  /* 0x0000000c08057223 */ /* 0x002fca000000000f */
[----:B------:R3:W-:Y:S02]  /*0ae0*/  STG.E desc[UR8][R2.64], R5 ;  /* 0x0000000502007986 */ /* 0x0007e4000c101908 */
.L_x_3:
[----:B------:R-:W-:Y:S05]  /*0af0*/  @!P1 EXIT ;  /* 0x000000000000994d */ /* 0x000fea0003800000 */
[----:B------:R-:W1:Y:S01]  /*0b00*/  LDC.64 R10, c[0x0][0x390] ;  /* 0x0000e400ff0a7b82 */ /* 0x000e620000000a00 */
[----:B---3--:R-:W-:Y:S02]  /*0b10*/  IADD3 R13, PT, PT, R9, R0, RZ ;  /* 0x00000000090d7210 */ /* 0x008fe40007ffe0ff */
[----:B------:R-:W-:-:S05]  /*0b20*/  IADD3 R4, PT, PT, -R4, RZ, RZ ;  /* 0x000000ff04047210 */ /* 0x000fca0007ffe1ff */
[----:B------:R-:W3:Y:S01]  /*0b30*/  LDC.64 R6, c[0x0][0x388] ;  /* 0x0000e200ff067b82 */ /* 0x000ee20000000a00 */
[----:B-1----:R-:W-:-:S07]  /*0b40*/  IMAD.WIDE.U32 R10, R0, 0x4, R10 ;  /* 0x00000004000a7825 */ /* 0x002fce00078e000a */
.L_x_4:
[----:B---3--:R-:W-:Y:S01]  /*0b50*/  IMAD.WIDE R8, R13, 0x4, R6 ;  /* 0x000000040d087825 */ /* 0x008fe200078e0206 */
[----:B-1----:R1:W2:Y:S05]  /*0b60*/  LDG.E R0, desc[UR8][R10.64] ;  /* 0x000000080a007981 */ /* 0x0022aa000c1e1900 */
[----:B------:R-:W2:Y:S01]  /*0b70*/  LDG.E R8, desc[UR8][R8.64] ;  /* 0x0000000808087981 */ /* 0x000ea2000c1e1900 */
[----:B------:R-:W-:-:S04]  /*0b80*/  IADD3 R4, PT, PT, R4, 0x1, RZ ;  /* 0x0000000104047810 */ /* 0x000fc80007ffe0ff */
[----:B------:R-:W-:Y:S02]  /*0b90*/  ISETP.NE.AND P0, PT, R4, RZ, PT ;  /* 0x000000ff0400720c */ /* 0x000fe40003f05270 */
[----:B-1----:R-:W-:Y:S02]  /*0ba0*/  IADD3 R10, P1, PT, R10, 0x4, RZ ;  /* 0x000000040a0a7810 */ /* 0x002fe40007f3e0ff */
[----:B------:R-:W-:Y:S02]  /*0bb0*/  IADD3 R13, PT, PT, R13, 0x1, RZ ;  /* 0x000000010d0d7810 */ /* 0x000fe40007ffe0ff */
[----:B------:R-:W-:Y:S01]  /*0bc0*/  IADD3.X R11, PT, PT, RZ, R11, RZ, P1, !PT ;  /* 0x0000000bff0b7210 */ /* 0x000fe20000ffe4ff */
[----:B--2-45:R-:W-:-:S05]  /*0bd0*/  FFMA R5, R0, R8, R5 ;  /* 0x0000000800057223 */ /* 0x034fca0000000005 */
[----:B------:R1:W-:Y:S01]  /*0be0*/  STG.E desc[UR8][R2.64], R5 ;  /* 0x0000000502007986 */ /* 0x0003e2000c101908 */
[----:B------:R-:W-:Y:S05]  /*0bf0*/  @P0 BRA `(.L_x_4) ;  /* 0xfffffffc00d40947 */ /* 0x000fea000383ffff */
[----:B------:R-:W-:Y:S05]  /*0c00*/  EXIT ;  /* 0x000000000000794d */ /* 0x000fea0003800000 */
.L_x_5:
[----:B------:R-:W-:-:S00]  /*0c10*/  BRA `(.L_x_5) ;  /* 0xfffffffc00fc7947 */ /* 0x000fc0000383ffff */
[----:B------:R-:W-:-:S00]  /*0c20*/  NOP ;  /* 0x0000000000007918 */ /* 0x000fc00000000000 */
        /* <DEDUP_REMOVED lines=13> */
.L_x_6:


//--------------------- .nv.shared.reserved.0     --------------------------
	.section	.nv.shared.reserved.0,"aw",@nobits
	.weak		__nv_reservedSMEM_offset_0_alias
	.size		__nv_reservedSMEM_offset_0_alias, 0, 64
	.other		__nv_reservedSMEM_offset_0_alias,@"STO_CUDA_RESERVED_SHARED STV_DEFAULT"
__nv_reservedSMEM_offset_0_alias:
	.zero		0
	.zero		64


//--------------------- .nv.constant0._Z10vector_addPfS_S_ii --------------------------
	.section	.nv.constant0._Z10vector_addPfS_S_ii,"a",@progbits
	.sectionflags	@""
	.align	4
.nv.constant0._Z10vector_addPfS_S_ii:
	.zero		928


//--------------------- SYMBOLS --------------------------

	.type		.nv.reservedSmem.offset0,@object
	.size		.nv.reservedSmem.offset0,0x4
